	.headerflags	@"EF_CUDA_TEXMODE_UNIFIED EF_CUDA_64BIT_ADDRESS EF_CUDA_ACCELERATORS EF_CUDA_SM90 EF_CUDA_VIRTUAL_SM(EF_CUDA_SM90)"
	.elftype	@"ET_EXEC"


//--------------------- .nv.info                  --------------------------
	.section	.nv.info,"",@"SHT_CUDA_INFO"
	.align	4


	//----- nvinfo : EIATTR_REGCOUNT
	.align		4
        /*0000*/ 	.byte	0x04, 0x2f
        /*0002*/ 	.short	(.L_1 - .L_0)
	.align		4
.L_0:
        /*0004*/ 	.word	index@(triton_poi_fused__softmax_4)
        /*0008*/ 	.word	0x00000010


	//----- nvinfo : EIATTR_MIN_STACK_SIZE
	.align		4
.L_1:
        /*000c*/ 	.byte	0x04, 0x12
        /*000e*/ 	.short	(.L_3 - .L_2)
	.align		4
.L_2:
        /*0010*/ 	.word	index@(triton_poi_fused__softmax_4)
        /*0014*/ 	.word	0x00000000


	//----- nvinfo : EIATTR_FRAME_SIZE
	.align		4
.L_3:
        /*0018*/ 	.byte	0x04, 0x11
        /*001a*/ 	.short	(.L_5 - .L_4)
	.align		4
.L_4:
        /*001c*/ 	.word	index@(triton_poi_fused__softmax_4)
        /*0020*/ 	.word	0x00000000


	//----- nvinfo : EIATTR_MIN_STACK_SIZE
	.align		4
.L_5:
        /*0024*/ 	.byte	0x04, 0x12
        /*0026*/ 	.short	(.L_7 - .L_6)
	.align		4
.L_6:
        /*0028*/ 	.word	index@(triton_poi_fused__softmax_4)
        /*002c*/ 	.word	0x00000000
.L_7:


//--------------------- .nv.info.triton_poi_fused__softmax_4 --------------------------
	.section	.nv.info.triton_poi_fused__softmax_4,"",@"SHT_CUDA_INFO"
	.sectionflags	@""
	.align	4


	//----- nvinfo : EIATTR_CUDA_API_VERSION
	.align		4
        /*0000*/ 	.byte	0x04, 0x37
        /*0002*/ 	.short	(.L_9 - .L_8)
.L_8:
        /*0004*/ 	.word	0x0000007c


	//----- nvinfo : EIATTR_KPARAM_INFO
	.align		4
.L_9:
        /*0008*/ 	.byte	0x04, 0x17
        /*000a*/ 	.short	(.L_11 - .L_10)
.L_10:
        /*000c*/ 	.word	0x00000000
        /*0010*/ 	.short	0x0002
        /*0012*/ 	.short	0x0010
        /*0014*/ 	.byte	0x00, 0xf0, 0x11, 0x00


	//----- nvinfo : EIATTR_KPARAM_INFO
	.align		4
.L_11:
        /*0018*/ 	.byte	0x04, 0x17
        /*001a*/ 	.short	(.L_13 - .L_12)
.L_12:
        /*001c*/ 	.word	0x00000000
        /*0020*/ 	.short	0x0001
        /*0022*/ 	.short	0x0008
        /*0024*/ 	.byte	0x00, 0xf4, 0x21, 0x00


	//----- nvinfo : EIATTR_KPARAM_INFO
	.align		4
.L_13:
        /*0028*/ 	.byte	0x04, 0x17
        /*002a*/ 	.short	(.L_15 - .L_14)
.L_14:
        /*002c*/ 	.word	0x00000000
        /*0030*/ 	.short	0x0000
        /*0032*/ 	.short	0x0000
        /*0034*/ 	.byte	0x00, 0xf4, 0x21, 0x00


	//----- nvinfo : EIATTR_SPARSE_MMA_MASK
	.align		4
.L_15:
        /*0038*/ 	.byte	0x03, 0x50
        /*003a*/ 	.short	0x0000


	//----- nvinfo : EIATTR_MAXREG_COUNT
	.align		4
        /*003c*/ 	.byte	0x03, 0x1b
        /*003e*/ 	.short	0x00ff


	//----- nvinfo : EIATTR_EXIT_INSTR_OFFSETS
	.align		4
        /*0040*/ 	.byte	0x04, 0x1c
        /*0042*/ 	.short	(.L_17 - .L_16)


	//   ....[0]....
.L_16:
        /*0044*/ 	.word	0x000003a0


	//   ....[1]....
        /*0048*/ 	.word	0x000003c0


	//----- nvinfo : EIATTR_REQNTID
	.align		4
.L_17:
        /*004c*/ 	.byte	0x04, 0x10
        /*004e*/ 	.short	(.L_19 - .L_18)
.L_18:
        /*0050*/ 	.word	0x00000020
        /*0054*/ 	.word	0x00000001
        /*0058*/ 	.word	0x00000001


	//----- nvinfo : EIATTR_CBANK_PARAM_SIZE
	.align		4
.L_19:
        /*005c*/ 	.byte	0x03, 0x19
        /*005e*/ 	.short	0x0014


	//----- nvinfo : EIATTR_PARAM_CBANK
	.align		4
        /*0060*/ 	.byte	0x04, 0x0a
        /*0062*/ 	.short	(.L_21 - .L_20)
	.align		4
.L_20:
        /*0064*/ 	.word	index@(.nv.constant0.triton_poi_fused__softmax_4)
        /*0068*/ 	.short	0x0210
        /*006a*/ 	.short	0x0014


	//----- nvinfo : EIATTR_SW_WAR
	.align		4
.L_21:
        /*006c*/ 	.byte	0x04, 0x36
        /*006e*/ 	.short	(.L_23 - .L_22)
.L_22:
        /*0070*/ 	.word	0x00000008
.L_23:


//--------------------- .nv.callgraph             --------------------------
	.section	.nv.callgraph,"",@"SHT_CUDA_CALLGRAPH"
	.align	4
	.sectionentsize	8
	.align		4
        /*0000*/ 	.word	0x00000000
	.align		4
        /*0004*/ 	.word	0xffffffff
	.align		4
        /*0008*/ 	.word	0x00000000
	.align		4
        /*000c*/ 	.word	0xfffffffe
	.align		4
        /*0010*/ 	.word	0x00000000
	.align		4
        /*0014*/ 	.word	0xfffffffd
	.align		4
        /*0018*/ 	.word	0x00000000
	.align		4
        /*001c*/ 	.word	0xfffffffc


//--------------------- .text.triton_poi_fused__softmax_4 --------------------------
	.section	.text.triton_poi_fused__softmax_4,"ax",@progbits
	.align	128
        .global         triton_poi_fused__softmax_4
        .type           triton_poi_fused__softmax_4,@function
        .size           triton_poi_fused__softmax_4,(.L_x_1 - triton_poi_fused__softmax_4)
        .other          triton_poi_fused__softmax_4,@"STO_CUDA_ENTRY STV_DEFAULT"
triton_poi_fused__softmax_4:
.text.triton_poi_fused__softmax_4:
[----:B------:R-:W0:Y:S02]  /*0000*/  LDC R1, c[0x0][0x28] ;  /* 0x00000a00ff017b82 */ /* 0x000e240000000800 */
[----:B------:R-:W1:Y:S01]  /*0010*/  S2R R0, SR_TID.X ;  /* 0x0000000000007919 */ /* 0x000e620000002100 */
[----:B------:R-:W2:Y:S01]  /*0020*/  LDC.64 R2, c[0x0][0x210] ;  /* 0x00008400ff027b82 */ /* 0x000ea20000000a00 */
[----:B------:R-:W-:Y:S01]  /*0030*/  HFMA2.MMA R8, -RZ, RZ, 0, 0 ;  /* 0x00000000ff087435 */ /* 0x000fe200000001ff */
[----:B------:R-:W-:Y:S01]  /*0040*/  MOV R11, RZ ;  /* 0x000000ff000b7202 */ /* 0x000fe20000000f00 */
[----:B------:R-:W3:Y:S01]  /*0050*/  S2R R9, SR_CTAID.X ;  /* 0x0000000000097919 */ /* 0x000ee20000002500 */
[----:B------:R-:W-:Y:S01]  /*0060*/  ULDC.64 UR4, c[0x0][0x208] ;  /* 0x0000820000047ab9 */ /* 0x000fe20000000a00 */
[----:B-1----:R-:W-:Y:S02]  /*0070*/  LOP3.LUT R0, R0, 0x1f, RZ, 0xc0, !PT ;  /* 0x0000001f00007812 */ /* 0x002fe400078ec0ff */
[----:B---3--:R-:W-:Y:S02]  /*0080*/  SHF.R.S32.HI R4, RZ, 0x1a, R9 ;  /* 0x0000001aff047819 */ /* 0x008fe40000011409 */
[----:B------:R-:W-:-:S02]  /*0090*/  LEA R9, R9, R0, 0x5 ;  /* 0x0000000009097211 */ /* 0x000fc400078e28ff */
[----:B------:R-:W-:Y:S02]  /*00a0*/  SGXT R0, R4, 0x1 ;  /* 0x000000010400781a */ /* 0x000fe40000000200 */
[----:B------:R-:W-:Y:S02]  /*00b0*/  ISETP.GE.AND P0, PT, R9, 0x20, PT ;  /* 0x000000200900780c */ /* 0x000fe40003f06270 */
[CC--:B------:R-:W-:Y:S02]  /*00c0*/  LEA.HI R4, R0.reuse, R9.reuse, RZ, 0x2 ;  /* 0x0000000900047211 */ /* 0x0c0fe400078f10ff */
[----:B------:R-:W-:Y:S02]  /*00d0*/  LEA.HI R0, R0, R9, RZ, 0x3 ;  /* 0x0000000900007211 */ /* 0x000fe400078f18ff */
[----:B------:R-:W-:Y:S02]  /*00e0*/  LOP3.LUT R4, R4, 0xfffffffc, RZ, 0xc0, !PT ;  /* 0xfffffffc04047812 */ /* 0x000fe400078ec0ff */
[----:B------:R-:W-:-:S04]  /*00f0*/  LOP3.LUT R0, R0, 0xfffffff8, RZ, 0xc0, !PT ;  /* 0xfffffff800007812 */ /* 0x000fc800078ec0ff */
[----:B------:R-:W-:-:S04]  /*0100*/  IADD3 R5, R0, R9, -R4 ;  /* 0x0000000900057210 */ /* 0x000fc80007ffe804 */
[----:B------:R-:W-:Y:S01]  /*0110*/  IADD3 R7, R5, 0x4, RZ ;  /* 0x0000000405077810 */ /* 0x000fe20007ffe0ff */
[----:B--2---:R-:W-:-:S04]  /*0120*/  IMAD.WIDE R4, R5, 0x4, R2 ;  /* 0x0000000405047825 */ /* 0x004fc800078e0202 */
[--C-:B------:R-:W-:Y:S01]  /*0130*/  IMAD.WIDE R6, R7, 0x4, R2.reuse ;  /* 0x0000000407067825 */ /* 0x100fe200078e0202 */
[----:B------:R-:W2:Y:S04]  /*0140*/  @!P0 LDG.E.EL R8, desc[UR4][R4.64] ;  /* 0x0000000404088981 */ /* 0x000ea8000c2e1900 */
[----:B------:R-:W3:Y:S01]  /*0150*/  @!P0 LDG.E.EL R11, desc[UR4][R6.64] ;  /* 0x00000004060b8981 */ /* 0x000ee2000c2e1900 */
[----:B------:R-:W-:Y:S01]  /*0160*/  HFMA2.MMA R0, -RZ, RZ, 0, 0 ;  /* 0x00000000ff007435 */ /* 0x000fe200000001ff */
[----:B------:R-:W-:-:S09]  /*0170*/  IMAD.WIDE R2, R9, 0x4, R2 ;  /* 0x0000000409027825 */ /* 0x000fd200078e0202 */
[----:B------:R-:W4:Y:S01]  /*0180*/  @!P0 LDG.E R0, desc[UR4][R2.64] ;  /* 0x0000000402008981 */ /* 0x000f22000c1e1900 */
[C---:B--2---:R-:W-:Y:S02]  /*0190*/  FSETP.NAN.AND P2, PT, R8.reuse, R8, PT ;  /* 0x000000080800720b */ /* 0x044fe40003f48000 */
[----:B---3--:R-:W-:-:S04]  /*01a0*/  FSETP.GT.AND P1, PT, R8, R11, PT ;  /* 0x0000000b0800720b */ /* 0x008fc80003f24000 */
[----:B------:R-:W-:-:S04]  /*01b0*/  FSEL R13, R8, R11, P1 ;  /* 0x0000000b080d7208 */ /* 0x000fc80000800000 */
[----:B------:R-:W-:-:S05]  /*01c0*/  FSEL R13, R8, R13, P2 ;  /* 0x0000000d080d7208 */ /* 0x000fca0001000000 */
[C---:B------:R-:W-:Y:S01]  /*01d0*/  FADD R11, -R13.reuse, R11 ;  /* 0x0000000b0d0b7221 */ /* 0x040fe20000000100 */
[C---:B------:R-:W-:Y:S01]  /*01e0*/  FADD R8, -R13.reuse, R8 ;  /* 0x000000080d087221 */ /* 0x040fe20000000100 */
[----:B----4-:R-:W-:Y:S02]  /*01f0*/  FADD R0, -R13, R0 ;  /* 0x000000000d007221 */ /* 0x010fe40000000100 */
[----:B------:R-:W-:Y:S01]  /*0200*/  FMUL R11, R11, 1.4426950216293334961 ;  /* 0x3fb8aa3b0b0b7820 */ /* 0x000fe20000400000 */
[----:B------:R-:W-:Y:S01]  /*0210*/  FMUL R8, R8, 1.4426950216293334961 ;  /* 0x3fb8aa3b08087820 */ /* 0x000fe20000400000 */
[----:B------:R-:W-:-:S03]  /*0220*/  FMUL R0, R0, 1.4426950216293334961 ;  /* 0x3fb8aa3b00007820 */ /* 0x000fc60000400000 */
[----:B------:R-:W-:Y:S02]  /*0230*/  FSETP.GEU.AND P2, PT, R11, -126, PT ;  /* 0xc2fc00000b00780b */ /* 0x000fe40003f4e000 */
[----:B------:R-:W-:-:S11]  /*0240*/  FSETP.GEU.AND P1, PT, R8, -126, PT ;  /* 0xc2fc00000800780b */ /* 0x000fd60003f2e000 */
[----:B------:R-:W-:Y:S02]  /*0250*/  @!P2 FMUL R11, R11, 0.5 ;  /* 0x3f0000000b0ba820 */ /* 0x000fe40000400000 */
[----:B------:R-:W-:Y:S02]  /*0260*/  @!P1 FMUL R8, R8, 0.5 ;  /* 0x3f00000008089820 */ /* 0x000fe40000400000 */
[----:B------:R-:W1:Y:S08]  /*0270*/  MUFU.EX2 R3, R11 ;  /* 0x0000000b00037308 */ /* 0x000e700000000800 */
[----:B------:R-:W2:Y:S01]  /*0280*/  MUFU.EX2 R2, R8 ;  /* 0x0000000800027308 */ /* 0x000ea20000000800 */
[----:B-1----:R-:W-:Y:S01]  /*0290*/  @!P2 FMUL R3, R3, R3 ;  /* 0x000000030303a220 */ /* 0x002fe20000400000 */
[----:B------:R-:W-:Y:S01]  /*02a0*/  FSETP.GEU.AND P2, PT, R0, -126, PT ;  /* 0xc2fc00000000780b */ /* 0x000fe20003f4e000 */
[----:B--2---:R-:W-:-:S04]  /*02b0*/  @!P1 FMUL R2, R2, R2 ;  /* 0x0000000202029220 */ /* 0x004fc80000400000 */
[----:B------:R-:W-:-:S08]  /*02c0*/  FADD R5, R2, R3 ;  /* 0x0000000302057221 */ /* 0x000fd00000000000 */
[----:B------:R-:W-:Y:S01]  /*02d0*/  @!P2 FMUL R0, R0, 0.5 ;  /* 0x3f0000000000a820 */ /* 0x000fe20000400000 */
[----:B------:R-:W1:Y:S01]  /*02e0*/  LDC.64 R2, c[0x0][0x218] ;  /* 0x00008600ff027b82 */ /* 0x000e620000000a00 */
[C---:B------:R-:W-:Y:S02]  /*02f0*/  FSETP.GT.AND P1, PT, R5.reuse, 8.50705917302346158658e+37, PT ;  /* 0x7e8000000500780b */ /* 0x040fe40003f24000 */
[----:B------:R-:W2:Y:S01]  /*0300*/  MUFU.EX2 R4, R0 ;  /* 0x0000000000047308 */ /* 0x000ea20000000800 */
[----:B------:R-:W-:-:S10]  /*0310*/  FSETP.GEU.AND P3, PT, R5, 1.175494350822287508e-38, PT ;  /* 0x008000000500780b */ /* 0x000fd40003f6e000 */
[----:B------:R-:W-:Y:S01]  /*0320*/  @P1 FMUL R5, R5, 0.25 ;  /* 0x3e80000005051820 */ /* 0x000fe20000400000 */
[----:B--2---:R-:W-:-:S03]  /*0330*/  @!P2 FMUL R4, R4, R4 ;  /* 0x000000040404a220 */ /* 0x004fc60000400000 */
[----:B------:R-:W-:Y:S01]  /*0340*/  @!P3 FMUL R5, R5, 16777216 ;  /* 0x4b8000000505b820 */ /* 0x000fe20000400000 */
[----:B------:R-:W-:Y:S01]  /*0350*/  @P1 FMUL R4, R4, 0.25 ;  /* 0x3e80000004041820 */ /* 0x000fe20000400000 */
[----:B-1----:R-:W-:-:S04]  /*0360*/  IMAD.WIDE R2, R9, 0x4, R2 ;  /* 0x0000000409027825 */ /* 0x002fc800078e0202 */
[----:B------:R-:W1:Y:S01]  /*0370*/  MUFU.RCP R5, R5 ;  /* 0x0000000500057308 */ /* 0x000e620000001000 */
[----:B------:R-:W-:-:S04]  /*0380*/  @!P3 FMUL R4, R4, 16777216 ;  /* 0x4b8000000404b820 */ /* 0x000fc80000400000 */
[----:B-1----:R-:W-:Y:S01]  /*0390*/  FMUL R7, R5, R4 ;  /* 0x0000000405077220 */ /* 0x002fe20000400000 */
[----:B------:R-:W-:Y:S06]  /*03a0*/  @P0 EXIT ;  /* 0x000000000000094d */ /* 0x000fec0003800000 */
[----:B------:R-:W-:Y:S01]  /*03b0*/  STG.E desc[UR4][R2.64], R7 ;  /* 0x0000000702007986 */ /* 0x000fe2000c101904 */
[----:B------:R-:W-:Y:S05]  /*03c0*/  EXIT ;  /* 0x000000000000794d */ /* 0x000fea0003800000 */
.L_x_0:
[----:B------:R-:W-:-:S00]  /*03d0*/  BRA `(.L_x_0) ;  /* 0xfffffffc00fc7947 */ /* 0x000fc0000383ffff */
[----:B------:R-:W-:-:S00]  /*03e0*/  NOP ;  /* 0x0000000000007918 */ /* 0x000fc00000000000 */
        /* <DEDUP_REMOVED lines=9> */
.L_x_1:


//--------------------- .nv.constant0.triton_poi_fused__softmax_4 --------------------------
	.section	.nv.constant0.triton_poi_fused__softmax_4,"a",@progbits
	.sectionflags	@""
	.align	4
.nv.constant0.triton_poi_fused__softmax_4:
	.zero		548
